//
// Generated by NVIDIA NVVM Compiler
//
// Compiler Build ID: CL-36424714
// Cuda compilation tools, release 13.0, V13.0.88
// Based on NVVM 20.0.0
//

.version 9.0
.target sm_100
.address_size 64

	// .globl	simpleKernel

.visible .entry simpleKernel(
	.param .u64 .ptr .align 1 simpleKernel_param_0,
	.param .u64 .ptr .align 1 simpleKernel_param_1,
	.param .u64 .ptr .align 1 simpleKernel_param_2
)
{
	.reg .b32 	%r<5>;
	.reg .b32 	%f<4>;
	.reg .b64 	%rd<11>;

	ld.param.u64 	%rd1, [simpleKernel_param_0];
	ld.param.u64 	%rd2, [simpleKernel_param_1];
	ld.param.u64 	%rd3, [simpleKernel_param_2];
	cvta.to.global.u64 	%rd4, %rd3;
	cvta.to.global.u64 	%rd5, %rd2;
	cvta.to.global.u64 	%rd6, %rd1;
	mov.u32 	%r1, %ctaid.x;
	mov.u32 	%r2, %ntid.x;
	mov.u32 	%r3, %tid.x;
	mad.lo.s32 	%r4, %r1, %r2, %r3;
	mul.wide.s32 	%rd7, %r4, 4;
	add.s64 	%rd8, %rd6, %rd7;
	ld.global.f32 	%f1, [%rd8];
	add.s64 	%rd9, %rd5, %rd7;
	ld.global.f32 	%f2, [%rd9];
	add.f32 	%f3, %f1, %f2;
	add.s64 	%rd10, %rd4, %rd7;
	st.global.f32 	[%rd10], %f3;
	ret;

}


// ===== COMPILED SASS (sm_100) =====

	.target	sm_100

	.elftype	@"ET_EXEC"


//--------------------- .note.nv.tkinfo           --------------------------
	.section	.note.nv.tkinfo,"",@"SHT_NOTE"
	.sectionflags	@"SHF_NOTE_NV_TKINFO"
	.tkinfo
        /*0018*/ 	.word	0x00000002
        /*0030*/ 	.string	""
        /*0030*/ 	.string	"ptxas"
        /*0030*/ 	.string	"Cuda compilation tools, release 13.0, V13.0.88"
        /*0030*/ 	.string	"Build cuda_13.0.r13.0/compiler.36424714_0"
        /*0030*/ 	.string	"-arch sm_100 -m 64 "



//--------------------- .note.nv.cuinfo           --------------------------
	.section	.note.nv.cuinfo,"",@"SHT_NOTE"
	.sectionflags	@"SHF_NOTE_NV_CUINFO"
        /*0018*/ 	.short	0x0002
        /*001a*/ 	.short	0x0064
        /*001c*/ 	.short	0x0082
	.zero		2


//--------------------- .nv.info                  --------------------------
	.section	.nv.info,"",@"SHT_CUDA_INFO"
	.align	4


	//----- nvinfo : EIATTR_REGCOUNT
	.align		4
        /*0000*/ 	.byte	0x04, 0x2f
        /*0002*/ 	.short	(.L_1 - .L_0)
	.align		4
.L_0:
        /*0004*/ 	.word	index@(simpleKernel)
        /*0008*/ 	.word	0x0000000c


	//----- nvinfo : EIATTR_FRAME_SIZE
	.align		4
.L_1:
        /*000c*/ 	.byte	0x04, 0x11
        /*000e*/ 	.short	(.L_3 - .L_2)
	.align		4
.L_2:
        /*0010*/ 	.word	index@(simpleKernel)
        /*0014*/ 	.word	0x00000000


	//----- nvinfo : EIATTR_MIN_STACK_SIZE
	.align		4
.L_3:
        /*0018*/ 	.byte	0x04, 0x12
        /*001a*/ 	.short	(.L_5 - .L_4)
	.align		4
.L_4:
        /*001c*/ 	.word	index@(simpleKernel)
        /*0020*/ 	.word	0x00000000
.L_5:


//--------------------- .nv.compat                --------------------------
	.section	.nv.compat,"",@"SHT_CUDA_COMPAT_INFO"
	.align	4
        /*0000*/ 	.byte	0x02, 0x09, 0x00, 0x00, 0x02, 0x02, 0x01, 0x00, 0x02, 0x05, 0x05, 0x00, 0x03, 0x07, 0x01, 0x01
        /*0010*/ 	.byte	0x02, 0x03, 0x00, 0x00, 0x02, 0x06, 0x01, 0x00, 0x04, 0x0b, 0x08, 0x00, 0x09, 0x00, 0x00, 0x00
        /*0020*/ 	.byte	0x00, 0x00, 0x00, 0x00


//--------------------- .nv.info.simpleKernel     --------------------------
	.section	.nv.info.simpleKernel,"",@"SHT_CUDA_INFO"
	.sectionflags	@""
	.align	4


	//----- nvinfo : EIATTR_CUDA_API_VERSION
	.align		4
        /*0000*/ 	.byte	0x04, 0x37
        /*0002*/ 	.short	(.L_7 - .L_6)
.L_6:
        /*0004*/ 	.word	0x00000082


	//----- nvinfo : EIATTR_KPARAM_INFO
	.align		4
.L_7:
        /*0008*/ 	.byte	0x04, 0x17
        /*000a*/ 	.short	(.L_9 - .L_8)
.L_8:
        /*000c*/ 	.word	0x00000000
        /*0010*/ 	.short	0x0002
        /*0012*/ 	.short	0x0010
        /*0014*/ 	.byte	0x00, 0xf5, 0x21, 0x00


	//----- nvinfo : EIATTR_KPARAM_INFO
	.align		4
.L_9:
        /*0018*/ 	.byte	0x04, 0x17
        /*001a*/ 	.short	(.L_11 - .L_10)
.L_10:
        /*001c*/ 	.word	0x00000000
        /*0020*/ 	.short	0x0001
        /*0022*/ 	.short	0x0008
        /*0024*/ 	.byte	0x00, 0xf5, 0x21, 0x00


	//----- nvinfo : EIATTR_KPARAM_INFO
	.align		4
.L_11:
        /*0028*/ 	.byte	0x04, 0x17
        /*002a*/ 	.short	(.L_13 - .L_12)
.L_12:
        /*002c*/ 	.word	0x00000000
        /*0030*/ 	.short	0x0000
        /*0032*/ 	.short	0x0000
        /*0034*/ 	.byte	0x00, 0xf5, 0x21, 0x00


	//----- nvinfo : EIATTR_SPARSE_MMA_MASK
	.align		4
.L_13:
        /*0038*/ 	.byte	0x03, 0x50
        /*003a*/ 	.short	0x0000


	//----- nvinfo : EIATTR_MAXREG_COUNT
	.align		4
        /*003c*/ 	.byte	0x03, 0x1b
        /*003e*/ 	.short	0x00ff


	//----- nvinfo : EIATTR_MERCURY_ISA_VERSION
	.align		4
        /*0040*/ 	.byte	0x03, 0x5f
        /*0042*/ 	.short	0x0101


	//----- nvinfo : EIATTR_VRC_CTA_INIT_COUNT
	.align		4
        /*0044*/ 	.byte	0x02, 0x4a
	.zero		1
	.zero		1


	//----- nvinfo : EIATTR_EXIT_INSTR_OFFSETS
	.align		4
        /*0048*/ 	.byte	0x04, 0x1c
        /*004a*/ 	.short	(.L_15 - .L_14)


	//   ....[0]....
.L_14:
        /*004c*/ 	.word	0x00000100


	//----- nvinfo : EIATTR_CBANK_PARAM_SIZE
	.align		4
.L_15:
        /*0050*/ 	.byte	0x03, 0x19
        /*0052*/ 	.short	0x0018


	//----- nvinfo : EIATTR_PARAM_CBANK
	.align		4
        /*0054*/ 	.byte	0x04, 0x0a
        /*0056*/ 	.short	(.L_17 - .L_16)
	.align		4
.L_16:
        /*0058*/ 	.word	index@(.nv.constant0.simpleKernel)
        /*005c*/ 	.short	0x0380
        /*005e*/ 	.short	0x0018


	//----- nvinfo : EIATTR_SW_WAR
	.align		4
.L_17:
        /*0060*/ 	.byte	0x04, 0x36
        /*0062*/ 	.short	(.L_19 - .L_18)
.L_18:
        /*0064*/ 	.word	0x00000008
.L_19:


//--------------------- .nv.callgraph             --------------------------
	.section	.nv.callgraph,"",@"SHT_CUDA_CALLGRAPH"
	.align	4
	.sectionentsize	8
	.align		4
        /*0000*/ 	.word	0x00000000
	.align		4
        /*0004*/ 	.word	0xffffffff
	.align		4
        /*0008*/ 	.word	0x00000000
	.align		4
        /*000c*/ 	.word	0xfffffffe
	.align		4
        /*0010*/ 	.word	0x00000000
	.align		4
        /*0014*/ 	.word	0xfffffffd
	.align		4
        /*0018*/ 	.word	0x00000000
	.align		4
        /*001c*/ 	.word	0xfffffffc


//--------------------- .text.simpleKernel        --------------------------
	.section	.text.simpleKernel,"ax",@progbits
	.align	128
        .global         simpleKernel
        .type           simpleKernel,@function
        .size           simpleKernel,(.L_x_1 - simpleKernel)
        .other          simpleKernel,@"STO_CUDA_ENTRY STV_DEFAULT"
simpleKernel:
.text.simpleKernel:
[----:B------:R-:W-:Y:S01]  /*0000*/  LDC R1, c[0x0][0x37c] ;  /* 0x0000df00ff017b82 */ /* 0x000fe20000000800 */
[----:B------:R-:W0:Y:S07]  /*0010*/  S2R R0, SR_TID.X ;  /* 0x0000000000007919 */ /* 0x000e2e0000002100 */
[----:B------:R-:W0:Y:S01]  /*0020*/  S2UR UR6, SR_CTAID.X ;  /* 0x00000000000679c3 */ /* 0x000e220000002500 */
[----:B------:R-:W1:Y:S07]  /*0030*/  LDCU.64 UR4, c[0x0][0x358] ;  /* 0x00006b00ff0477ac */ /* 0x000e6e0008000a00 */
[----:B------:R-:W0:Y:S08]  /*0040*/  LDC R9, c[0x0][0x360] ;  /* 0x0000d800ff097b82 */ /* 0x000e300000000800 */
[----:B------:R-:W2:Y:S08]  /*0050*/  LDC.64 R2, c[0x0][0x380] ;  /* 0x0000e000ff027b82 */ /* 0x000eb00000000a00 */
[----:B------:R-:W3:Y:S01]  /*0060*/  LDC.64 R4, c[0x0][0x388] ;  /* 0x0000e200ff047b82 */ /* 0x000ee20000000a00 */
[----:B0-----:R-:W-:-:S07]  /*0070*/  IMAD R9, R9, UR6, R0 ;  /* 0x0000000609097c24 */ /* 0x001fce000f8e0200 */
[----:B------:R-:W0:Y:S01]  /*0080*/  LDC.64 R6, c[0x0][0x390] ;  /* 0x0000e400ff067b82 */ /* 0x000e220000000a00 */
[----:B--2---:R-:W-:-:S06]  /*0090*/  IMAD.WIDE R2, R9, 0x4, R2 ;  /* 0x0000000409027825 */ /* 0x004fcc00078e0202 */
[----:B-1----:R-:W2:Y:S01]  /*00a0*/  LDG.E R2, desc[UR4][R2.64] ;  /* 0x0000000402027981 */ /* 0x002ea2000c1e1900 */
[----:B---3--:R-:W-:-:S06]  /*00b0*/  IMAD.WIDE R4, R9, 0x4, R4 ;  /* 0x0000000409047825 */ /* 0x008fcc00078e0204 */
[----:B------:R-:W2:Y:S01]  /*00c0*/  LDG.E R5, desc[UR4][R4.64] ;  /* 0x0000000404057981 */ /* 0x000ea2000c1e1900 */
[----:B0-----:R-:W-:-:S04]  /*00d0*/  IMAD.WIDE R6, R9, 0x4, R6 ;  /* 0x0000000409067825 */ /* 0x001fc800078e0206 */
[----:B--2---:R-:W-:-:S05]  /*00e0*/  FADD R9, R2, R5 ;  /* 0x0000000502097221 */ /* 0x004fca0000000000 */
[----:B------:R-:W-:Y:S01]  /*00f0*/  STG.E desc[UR4][R6.64], R9 ;  /* 0x0000000906007986 */ /* 0x000fe2000c101904 */
[----:B------:R-:W-:Y:S05]  /*0100*/  EXIT ;  /* 0x000000000000794d */ /* 0x000fea0003800000 */
.L_x_0:
[----:B------:R-:W-:-:S00]  /*0110*/  BRA `(.L_x_0) ;  /* 0xfffffffc00fc7947 */ /* 0x000fc0000383ffff */
[----:B------:R-:W-:-:S00]  /*0120*/  NOP ;  /* 0x0000000000007918 */ /* 0x000fc00000000000 */
        /* <DEDUP_REMOVED lines=13> */
.L_x_1:


//--------------------- .nv.shared.reserved.0     --------------------------
	.section	.nv.shared.reserved.0,"aw",@nobits
	.weak		__nv_reservedSMEM_offset_0_alias
	.size		__nv_reservedSMEM_offset_0_alias, 0, 64
	.other		__nv_reservedSMEM_offset_0_alias,@"STO_CUDA_RESERVED_SHARED STV_DEFAULT"
__nv_reservedSMEM_offset_0_alias:
	.zero		0
	.zero		64


//--------------------- .nv.constant0.simpleKernel --------------------------
	.section	.nv.constant0.simpleKernel,"a",@progbits
	.sectionflags	@""
	.align	4
.nv.constant0.simpleKernel:
	.zero		920


//--------------------- SYMBOLS --------------------------

	.type		.nv.reservedSmem.offset0,@object
	.size		.nv.reservedSmem.offset0,0x4
